//
// Generated by NVIDIA NVVM Compiler
//
// Compiler Build ID: CL-36424714
// Cuda compilation tools, release 13.0, V13.0.88
// Based on NVVM 20.0.0
//

.version 9.0
.target sm_100
.address_size 64

	// .globl	_Z7CalcSepPfS_i

.visible .entry _Z7CalcSepPfS_i(
	.param .u64 .ptr .align 1 _Z7CalcSepPfS_i_param_0,
	.param .u64 .ptr .align 1 _Z7CalcSepPfS_i_param_1,
	.param .u32 _Z7CalcSepPfS_i_param_2
)
{


	ret;

}
	// .globl	_Z13CalcSepSharedPfS_i
.visible .entry _Z13CalcSepSharedPfS_i(
	.param .u64 .ptr .align 1 _Z13CalcSepSharedPfS_i_param_0,
	.param .u64 .ptr .align 1 _Z13CalcSepSharedPfS_i_param_1,
	.param .u32 _Z13CalcSepSharedPfS_i_param_2
)
{


	ret;

}


// ===== COMPILED SASS (sm_100) =====

	.target	sm_100

	.elftype	@"ET_EXEC"


//--------------------- .note.nv.tkinfo           --------------------------
	.section	.note.nv.tkinfo,"",@"SHT_NOTE"
	.sectionflags	@"SHF_NOTE_NV_TKINFO"
	.tkinfo
        /*0018*/ 	.word	0x00000002
        /*0030*/ 	.string	""
        /*0030*/ 	.string	"ptxas"
        /*0030*/ 	.string	"Cuda compilation tools, release 13.0, V13.0.88"
        /*0030*/ 	.string	"Build cuda_13.0.r13.0/compiler.36424714_0"
        /*0030*/ 	.string	"-arch sm_100 -m 64 "



//--------------------- .note.nv.cuinfo           --------------------------
	.section	.note.nv.cuinfo,"",@"SHT_NOTE"
	.sectionflags	@"SHF_NOTE_NV_CUINFO"
        /*0018*/ 	.short	0x0002
        /*001a*/ 	.short	0x0064
        /*001c*/ 	.short	0x0082
	.zero		2


//--------------------- .nv.info                  --------------------------
	.section	.nv.info,"",@"SHT_CUDA_INFO"
	.align	4


	//----- nvinfo : EIATTR_REGCOUNT
	.align		4
        /*0000*/ 	.byte	0x04, 0x2f
        /*0002*/ 	.short	(.L_1 - .L_0)
	.align		4
.L_0:
        /*0004*/ 	.word	index@(_Z7CalcSepPfS_i)
        /*0008*/ 	.word	0x00000004


	//----- nvinfo : EIATTR_FRAME_SIZE
	.align		4
.L_1:
        /*000c*/ 	.byte	0x04, 0x11
        /*000e*/ 	.short	(.L_3 - .L_2)
	.align		4
.L_2:
        /*0010*/ 	.word	index@(_Z7CalcSepPfS_i)
        /*0014*/ 	.word	0x00000000


	//----- nvinfo : EIATTR_REGCOUNT
	.align		4
.L_3:
        /*0018*/ 	.byte	0x04, 0x2f
        /*001a*/ 	.short	(.L_5 - .L_4)
	.align		4
.L_4:
        /*001c*/ 	.word	index@(_Z13CalcSepSharedPfS_i)
        /*0020*/ 	.word	0x00000004


	//----- nvinfo : EIATTR_FRAME_SIZE
	.align		4
.L_5:
        /*0024*/ 	.byte	0x04, 0x11
        /*0026*/ 	.short	(.L_7 - .L_6)
	.align		4
.L_6:
        /*0028*/ 	.word	index@(_Z13CalcSepSharedPfS_i)
        /*002c*/ 	.word	0x00000000


	//----- nvinfo : EIATTR_MIN_STACK_SIZE
	.align		4
.L_7:
        /*0030*/ 	.byte	0x04, 0x12
        /*0032*/ 	.short	(.L_9 - .L_8)
	.align		4
.L_8:
        /*0034*/ 	.word	index@(_Z13CalcSepSharedPfS_i)
        /*0038*/ 	.word	0x00000000


	//----- nvinfo : EIATTR_MIN_STACK_SIZE
	.align		4
.L_9:
        /*003c*/ 	.byte	0x04, 0x12
        /*003e*/ 	.short	(.L_11 - .L_10)
	.align		4
.L_10:
        /*0040*/ 	.word	index@(_Z7CalcSepPfS_i)
        /*0044*/ 	.word	0x00000000
.L_11:


//--------------------- .nv.compat                --------------------------
	.section	.nv.compat,"",@"SHT_CUDA_COMPAT_INFO"
	.align	4
        /*0000*/ 	.byte	0x02, 0x09, 0x00, 0x00, 0x02, 0x02, 0x01, 0x00, 0x02, 0x05, 0x05, 0x00, 0x03, 0x07, 0x01, 0x01
        /*0010*/ 	.byte	0x02, 0x03, 0x00, 0x00, 0x02, 0x06, 0x01, 0x00, 0x04, 0x0b, 0x08, 0x00, 0x09, 0x00, 0x00, 0x00
        /*0020*/ 	.byte	0x00, 0x00, 0x00, 0x00


//--------------------- .nv.info._Z13CalcSepSharedPfS_i --------------------------
	.section	.nv.info._Z13CalcSepSharedPfS_i,"",@"SHT_CUDA_INFO"
	.sectionflags	@""
	.align	4


	//----- nvinfo : EIATTR_CUDA_API_VERSION
	.align		4
        /*0000*/ 	.byte	0x04, 0x37
        /*0002*/ 	.short	(.L_13 - .L_12)
.L_12:
        /*0004*/ 	.word	0x00000082


	//----- nvinfo : EIATTR_KPARAM_INFO
	.align		4
.L_13:
        /*0008*/ 	.byte	0x04, 0x17
        /*000a*/ 	.short	(.L_15 - .L_14)
.L_14:
        /*000c*/ 	.word	0x00000000
        /*0010*/ 	.short	0x0002
        /*0012*/ 	.short	0x0010
        /*0014*/ 	.byte	0x00, 0xf0, 0x11, 0x00


	//----- nvinfo : EIATTR_KPARAM_INFO
	.align		4
.L_15:
        /*0018*/ 	.byte	0x04, 0x17
        /*001a*/ 	.short	(.L_17 - .L_16)
.L_16:
        /*001c*/ 	.word	0x00000000
        /*0020*/ 	.short	0x0001
        /*0022*/ 	.short	0x0008
        /*0024*/ 	.byte	0x00, 0xf5, 0x21, 0x00


	//----- nvinfo : EIATTR_KPARAM_INFO
	.align		4
.L_17:
        /*0028*/ 	.byte	0x04, 0x17
        /*002a*/ 	.short	(.L_19 - .L_18)
.L_18:
        /*002c*/ 	.word	0x00000000
        /*0030*/ 	.short	0x0000
        /*0032*/ 	.short	0x0000
        /*0034*/ 	.byte	0x00, 0xf5, 0x21, 0x00


	//----- nvinfo : EIATTR_SPARSE_MMA_MASK
	.align		4
.L_19:
        /*0038*/ 	.byte	0x03, 0x50
        /*003a*/ 	.short	0x0000


	//----- nvinfo : EIATTR_MAXREG_COUNT
	.align		4
        /*003c*/ 	.byte	0x03, 0x1b
        /*003e*/ 	.short	0x00ff


	//----- nvinfo : EIATTR_MERCURY_ISA_VERSION
	.align		4
        /*0040*/ 	.byte	0x03, 0x5f
        /*0042*/ 	.short	0x0101


	//----- nvinfo : EIATTR_VRC_CTA_INIT_COUNT
	.align		4
        /*0044*/ 	.byte	0x02, 0x4a
	.zero		1
	.zero		1


	//----- nvinfo : EIATTR_EXIT_INSTR_OFFSETS
	.align		4
        /*0048*/ 	.byte	0x04, 0x1c
        /*004a*/ 	.short	(.L_21 - .L_20)


	//   ....[0]....
.L_20:
        /*004c*/ 	.word	0x00000010


	//----- nvinfo : EIATTR_CBANK_PARAM_SIZE
	.align		4
.L_21:
        /*0050*/ 	.byte	0x03, 0x19
        /*0052*/ 	.short	0x0014


	//----- nvinfo : EIATTR_PARAM_CBANK
	.align		4
        /*0054*/ 	.byte	0x04, 0x0a
        /*0056*/ 	.short	(.L_23 - .L_22)
	.align		4
.L_22:
        /*0058*/ 	.word	index@(.nv.constant0._Z13CalcSepSharedPfS_i)
        /*005c*/ 	.short	0x0380
        /*005e*/ 	.short	0x0014


	//----- nvinfo : EIATTR_SW_WAR
	.align		4
.L_23:
        /*0060*/ 	.byte	0x04, 0x36
        /*0062*/ 	.short	(.L_25 - .L_24)
.L_24:
        /*0064*/ 	.word	0x00000008
.L_25:


//--------------------- .nv.info._Z7CalcSepPfS_i  --------------------------
	.section	.nv.info._Z7CalcSepPfS_i,"",@"SHT_CUDA_INFO"
	.sectionflags	@""
	.align	4


	//----- nvinfo : EIATTR_CUDA_API_VERSION
	.align		4
        /*0000*/ 	.byte	0x04, 0x37
        /*0002*/ 	.short	(.L_27 - .L_26)
.L_26:
        /*0004*/ 	.word	0x00000082


	//----- nvinfo : EIATTR_KPARAM_INFO
	.align		4
.L_27:
        /*0008*/ 	.byte	0x04, 0x17
        /*000a*/ 	.short	(.L_29 - .L_28)
.L_28:
        /*000c*/ 	.word	0x00000000
        /*0010*/ 	.short	0x0002
        /*0012*/ 	.short	0x0010
        /*0014*/ 	.byte	0x00, 0xf0, 0x11, 0x00


	//----- nvinfo : EIATTR_KPARAM_INFO
	.align		4
.L_29:
        /*0018*/ 	.byte	0x04, 0x17
        /*001a*/ 	.short	(.L_31 - .L_30)
.L_30:
        /*001c*/ 	.word	0x00000000
        /*0020*/ 	.short	0x0001
        /*0022*/ 	.short	0x0008
        /*0024*/ 	.byte	0x00, 0xf5, 0x21, 0x00


	//----- nvinfo : EIATTR_KPARAM_INFO
	.align		4
.L_31:
        /*0028*/ 	.byte	0x04, 0x17
        /*002a*/ 	.short	(.L_33 - .L_32)
.L_32:
        /*002c*/ 	.word	0x00000000
        /*0030*/ 	.short	0x0000
        /*0032*/ 	.short	0x0000
        /*0034*/ 	.byte	0x00, 0xf5, 0x21, 0x00


	//----- nvinfo : EIATTR_SPARSE_MMA_MASK
	.align		4
.L_33:
        /*0038*/ 	.byte	0x03, 0x50
        /*003a*/ 	.short	0x0000


	//----- nvinfo : EIATTR_MAXREG_COUNT
	.align		4
        /*003c*/ 	.byte	0x03, 0x1b
        /*003e*/ 	.short	0x00ff


	//----- nvinfo : EIATTR_MERCURY_ISA_VERSION
	.align		4
        /*0040*/ 	.byte	0x03, 0x5f
        /*0042*/ 	.short	0x0101


	//----- nvinfo : EIATTR_VRC_CTA_INIT_COUNT
	.align		4
        /*0044*/ 	.byte	0x02, 0x4a
	.zero		1
	.zero		1


	//----- nvinfo : EIATTR_EXIT_INSTR_OFFSETS
	.align		4
        /*0048*/ 	.byte	0x04, 0x1c
        /*004a*/ 	.short	(.L_35 - .L_34)


	//   ....[0]....
.L_34:
        /*004c*/ 	.word	0x00000010


	//----- nvinfo : EIATTR_CBANK_PARAM_SIZE
	.align		4
.L_35:
        /*0050*/ 	.byte	0x03, 0x19
        /*0052*/ 	.short	0x0014


	//----- nvinfo : EIATTR_PARAM_CBANK
	.align		4
        /*0054*/ 	.byte	0x04, 0x0a
        /*0056*/ 	.short	(.L_37 - .L_36)
	.align		4
.L_36:
        /*0058*/ 	.word	index@(.nv.constant0._Z7CalcSepPfS_i)
        /*005c*/ 	.short	0x0380
        /*005e*/ 	.short	0x0014


	//----- nvinfo : EIATTR_SW_WAR
	.align		4
.L_37:
        /*0060*/ 	.byte	0x04, 0x36
        /*0062*/ 	.short	(.L_39 - .L_38)
.L_38:
        /*0064*/ 	.word	0x00000008
.L_39:


//--------------------- .nv.callgraph             --------------------------
	.section	.nv.callgraph,"",@"SHT_CUDA_CALLGRAPH"
	.align	4
	.sectionentsize	8
	.align		4
        /*0000*/ 	.word	0x00000000
	.align		4
        /*0004*/ 	.word	0xffffffff
	.align		4
        /*0008*/ 	.word	0x00000000
	.align		4
        /*000c*/ 	.word	0xfffffffe
	.align		4
        /*0010*/ 	.word	0x00000000
	.align		4
        /*0014*/ 	.word	0xfffffffd
	.align		4
        /*0018*/ 	.word	0x00000000
	.align		4
        /*001c*/ 	.word	0xfffffffc


//--------------------- .text._Z13CalcSepSharedPfS_i --------------------------
	.section	.text._Z13CalcSepSharedPfS_i,"ax",@progbits
	.align	128
        .global         _Z13CalcSepSharedPfS_i
        .type           _Z13CalcSepSharedPfS_i,@function
        .size           _Z13CalcSepSharedPfS_i,(.L_x_2 - _Z13CalcSepSharedPfS_i)
        .other          _Z13CalcSepSharedPfS_i,@"STO_CUDA_ENTRY STV_DEFAULT"
_Z13CalcSepSharedPfS_i:
.text._Z13CalcSepSharedPfS_i:
[----:B------:R-:W-:Y:S01]  /*0000*/  LDC R1, c[0x0][0x37c] ;  /* 0x0000df00ff017b82 */ /* 0x000fe20000000800 */
[----:B------:R-:W-:Y:S05]  /*0010*/  EXIT ;  /* 0x000000000000794d */ /* 0x000fea0003800000 */
.L_x_0:
[----:B------:R-:W-:-:S00]  /*0020*/  BRA `(.L_x_0) ;  /* 0xfffffffc00fc7947 */ /* 0x000fc0000383ffff */
[----:B------:R-:W-:-:S00]  /*0030*/  NOP ;  /* 0x0000000000007918 */ /* 0x000fc00000000000 */
        /* <DEDUP_REMOVED lines=12> */
.L_x_2:


//--------------------- .text._Z7CalcSepPfS_i     --------------------------
	.section	.text._Z7CalcSepPfS_i,"ax",@progbits
	.align	128
        .global         _Z7CalcSepPfS_i
        .type           _Z7CalcSepPfS_i,@function
        .size           _Z7CalcSepPfS_i,(.L_x_3 - _Z7CalcSepPfS_i)
        .other          _Z7CalcSepPfS_i,@"STO_CUDA_ENTRY STV_DEFAULT"
_Z7CalcSepPfS_i:
.text._Z7CalcSepPfS_i:
[----:B------:R-:W-:Y:S01]  /*0000*/  LDC R1, c[0x0][0x37c] ;  /* 0x0000df00ff017b82 */ /* 0x000fe20000000800 */
[----:B------:R-:W-:Y:S05]  /*0010*/  EXIT ;  /* 0x000000000000794d */ /* 0x000fea0003800000 */
.L_x_1:
        /* <DEDUP_REMOVED lines=14> */
.L_x_3:


//--------------------- .nv.shared.reserved.0     --------------------------
	.section	.nv.shared.reserved.0,"aw",@nobits
	.weak		__nv_reservedSMEM_offset_0_alias
	.size		__nv_reservedSMEM_offset_0_alias, 0, 64
	.other		__nv_reservedSMEM_offset_0_alias,@"STO_CUDA_RESERVED_SHARED STV_DEFAULT"
__nv_reservedSMEM_offset_0_alias:
	.zero		0
	.zero		64


//--------------------- .nv.constant0._Z13CalcSepSharedPfS_i --------------------------
	.section	.nv.constant0._Z13CalcSepSharedPfS_i,"a",@progbits
	.sectionflags	@""
	.align	4
.nv.constant0._Z13CalcSepSharedPfS_i:
	.zero		916


//--------------------- .nv.constant0._Z7CalcSepPfS_i --------------------------
	.section	.nv.constant0._Z7CalcSepPfS_i,"a",@progbits
	.sectionflags	@""
	.align	4
.nv.constant0._Z7CalcSepPfS_i:
	.zero		916


//--------------------- SYMBOLS --------------------------

	.type		.nv.reservedSmem.offset0,@object
	.size		.nv.reservedSmem.offset0,0x4
